//
// Generated by NVIDIA NVVM Compiler
//
// Compiler Build ID: CL-36424714
// Cuda compilation tools, release 13.0, V13.0.88
// Based on NVVM 20.0.0
//

.version 9.0
.target sm_100
.address_size 64

	// .globl	_Z25findNearestPointWithLocksP5pointS0_PdPi

.visible .entry _Z25findNearestPointWithLocksP5pointS0_PdPi(
	.param .u64 .ptr .align 1 _Z25findNearestPointWithLocksP5pointS0_PdPi_param_0,
	.param .u64 .ptr .align 1 _Z25findNearestPointWithLocksP5pointS0_PdPi_param_1,
	.param .u64 .ptr .align 1 _Z25findNearestPointWithLocksP5pointS0_PdPi_param_2,
	.param .u64 .ptr .align 1 _Z25findNearestPointWithLocksP5pointS0_PdPi_param_3
)
{
	.reg .pred 	%p<3>;
	.reg .b32 	%r<4>;
	.reg .b64 	%rd<5>;
	.reg .b64 	%fd<3>;

	ld.param.u64 	%rd2, [_Z25findNearestPointWithLocksP5pointS0_PdPi_param_2];
	ld.param.u64 	%rd3, [_Z25findNearestPointWithLocksP5pointS0_PdPi_param_3];
	cvta.to.global.u64 	%rd1, %rd3;
	mov.u32 	%r1, %ctaid.x;
	setp.ne.s32 	%p1, %r1, 0;
	@%p1 bra 	$L__BB0_3;
$L__BB0_1:
	atom.relaxed.global.cas.b32 	%r2, [%rd1], 0, 1;
	setp.ne.s32 	%p2, %r2, 0;
	@%p2 bra 	$L__BB0_1;
	cvta.to.global.u64 	%rd4, %rd2;
	ld.global.f64 	%fd1, [%rd4];
	add.f64 	%fd2, %fd1, 0d3FF0000000000000;
	st.global.f64 	[%rd4], %fd2;
	atom.global.exch.b32 	%r3, [%rd1], 0;
$L__BB0_3:
	ret;

}
	// .globl	_Z16findNearestPointP5pointS0_PdPi
.visible .entry _Z16findNearestPointP5pointS0_PdPi(
	.param .u64 .ptr .align 1 _Z16findNearestPointP5pointS0_PdPi_param_0,
	.param .u64 .ptr .align 1 _Z16findNearestPointP5pointS0_PdPi_param_1,
	.param .u64 .ptr .align 1 _Z16findNearestPointP5pointS0_PdPi_param_2,
	.param .u64 .ptr .align 1 _Z16findNearestPointP5pointS0_PdPi_param_3
)
{
	.reg .pred 	%p<6>;
	.reg .b32 	%r<27>;
	.reg .b64 	%rd<16>;
	.reg .b64 	%fd<11>;

	ld.param.u64 	%rd7, [_Z16findNearestPointP5pointS0_PdPi_param_0];
	ld.param.u64 	%rd5, [_Z16findNearestPointP5pointS0_PdPi_param_1];
	ld.param.u64 	%rd6, [_Z16findNearestPointP5pointS0_PdPi_param_2];
	ld.param.u64 	%rd8, [_Z16findNearestPointP5pointS0_PdPi_param_3];
	cvta.to.global.u64 	%rd1, %rd7;
	cvta.to.global.u64 	%rd2, %rd8;
	mov.u32 	%r8, %nctaid.x;
	mov.u32 	%r9, %nctaid.y;
	mov.u32 	%r10, %ctaid.z;
	mov.u32 	%r11, %ctaid.y;
	mov.u32 	%r12, %ctaid.x;
	mad.lo.s32 	%r13, %r10, %r9, %r11;
	mad.lo.s32 	%r14, %r13, %r8, %r12;
	mov.u32 	%r15, %ntid.x;
	mov.u32 	%r16, %ntid.y;
	mov.u32 	%r17, %tid.z;
	mov.u32 	%r18, %tid.y;
	mov.u32 	%r19, %tid.x;
	mov.u32 	%r20, %ntid.z;
	mad.lo.s32 	%r21, %r14, %r20, %r17;
	mad.lo.s32 	%r22, %r21, %r16, %r18;
	mad.lo.s32 	%r1, %r22, %r15, %r19;
	ld.global.u32 	%r24, [%rd2];
	setp.ge.s32 	%p1, %r1, %r24;
	@%p1 bra 	$L__BB1_7;
	setp.lt.s32 	%p2, %r24, 1;
	@%p2 bra 	$L__BB1_7;
	mul.wide.s32 	%rd9, %r1, 16;
	add.s64 	%rd10, %rd1, %rd9;
	ld.global.f64 	%fd1, [%rd10];
	ld.global.f64 	%fd2, [%rd10+8];
	cvta.to.global.u64 	%rd11, %rd6;
	mul.wide.s32 	%rd12, %r1, 8;
	add.s64 	%rd3, %rd11, %rd12;
	cvta.to.global.u64 	%rd13, %rd5;
	add.s64 	%rd4, %rd13, %rd9;
	mov.b32 	%r25, 0;
$L__BB1_3:
	setp.eq.s32 	%p3, %r1, %r25;
	@%p3 bra 	$L__BB1_6;
	mul.wide.u32 	%rd14, %r25, 16;
	add.s64 	%rd15, %rd1, %rd14;
	ld.global.f64 	%fd3, [%rd15];
	ld.global.f64 	%fd4, [%rd15+8];
	sub.f64 	%fd6, %fd1, %fd3;
	sub.f64 	%fd7, %fd2, %fd4;
	mul.f64 	%fd8, %fd7, %fd7;
	fma.rn.f64 	%fd9, %fd6, %fd6, %fd8;
	sqrt.rn.f64 	%fd5, %fd9;
	ld.global.f64 	%fd10, [%rd3];
	setp.geu.f64 	%p4, %fd5, %fd10;
	@%p4 bra 	$L__BB1_6;
	st.global.f64 	[%rd3], %fd5;
	st.global.f64 	[%rd4], %fd3;
	st.global.f64 	[%rd4+8], %fd4;
	ld.global.u32 	%r24, [%rd2];
$L__BB1_6:
	add.s32 	%r25, %r25, 1;
	setp.lt.s32 	%p5, %r25, %r24;
	@%p5 bra 	$L__BB1_3;
$L__BB1_7:
	ret;

}


// ===== COMPILED SASS (sm_100) =====

	.target	sm_100

	.elftype	@"ET_EXEC"


//--------------------- .note.nv.tkinfo           --------------------------
	.section	.note.nv.tkinfo,"",@"SHT_NOTE"
	.sectionflags	@"SHF_NOTE_NV_TKINFO"
	.tkinfo
        /*0018*/ 	.word	0x00000002
        /*0030*/ 	.string	""
        /*0030*/ 	.string	"ptxas"
        /*0030*/ 	.string	"Cuda compilation tools, release 13.0, V13.0.88"
        /*0030*/ 	.string	"Build cuda_13.0.r13.0/compiler.36424714_0"
        /*0030*/ 	.string	"-arch sm_100 -m 64 "



//--------------------- .note.nv.cuinfo           --------------------------
	.section	.note.nv.cuinfo,"",@"SHT_NOTE"
	.sectionflags	@"SHF_NOTE_NV_CUINFO"
        /*0018*/ 	.short	0x0002
        /*001a*/ 	.short	0x0064
        /*001c*/ 	.short	0x0082
	.zero		2


//--------------------- .nv.info                  --------------------------
	.section	.nv.info,"",@"SHT_CUDA_INFO"
	.align	4


	//----- nvinfo : EIATTR_REGCOUNT
	.align		4
        /*0000*/ 	.byte	0x04, 0x2f
        /*0002*/ 	.short	(.L_1 - .L_0)
	.align		4
.L_0:
        /*0004*/ 	.word	index@(_Z25findNearestPointWithLocksP5pointS0_PdPi)
        /*0008*/ 	.word	0x0000000a


	//----- nvinfo : EIATTR_FRAME_SIZE
	.align		4
.L_1:
        /*000c*/ 	.byte	0x04, 0x11
        /*000e*/ 	.short	(.L_3 - .L_2)
	.align		4
.L_2:
        /*0010*/ 	.word	index@(_Z25findNearestPointWithLocksP5pointS0_PdPi)
        /*0014*/ 	.word	0x00000000


	//----- nvinfo : EIATTR_REGCOUNT
	.align		4
.L_3:
        /*0018*/ 	.byte	0x04, 0x2f
        /*001a*/ 	.short	(.L_5 - .L_4)
	.align		4
.L_4:
        /*001c*/ 	.word	index@(_Z16findNearestPointP5pointS0_PdPi)
        /*0020*/ 	.word	0x00000022


	//----- nvinfo : EIATTR_FRAME_SIZE
	.align		4
.L_5:
        /*0024*/ 	.byte	0x04, 0x11
        /*0026*/ 	.short	(.L_7 - .L_6)
	.align		4
.L_6:
        /*0028*/ 	.word	index@($__internal_0_$__cuda_sm20_dsqrt_rn_f64_mediumpath_v1)
        /*002c*/ 	.word	0x00000000


	//----- nvinfo : EIATTR_FRAME_SIZE
	.align		4
.L_7:
        /*0030*/ 	.byte	0x04, 0x11
        /*0032*/ 	.short	(.L_9 - .L_8)
	.align		4
.L_8:
        /*0034*/ 	.word	index@(_Z16findNearestPointP5pointS0_PdPi)
        /*0038*/ 	.word	0x00000000


	//----- nvinfo : EIATTR_MIN_STACK_SIZE
	.align		4
.L_9:
        /*003c*/ 	.byte	0x04, 0x12
        /*003e*/ 	.short	(.L_11 - .L_10)
	.align		4
.L_10:
        /*0040*/ 	.word	index@(_Z16findNearestPointP5pointS0_PdPi)
        /*0044*/ 	.word	0x00000000


	//----- nvinfo : EIATTR_MIN_STACK_SIZE
	.align		4
.L_11:
        /*0048*/ 	.byte	0x04, 0x12
        /*004a*/ 	.short	(.L_13 - .L_12)
	.align		4
.L_12:
        /*004c*/ 	.word	index@(_Z25findNearestPointWithLocksP5pointS0_PdPi)
        /*0050*/ 	.word	0x00000000
.L_13:


//--------------------- .nv.compat                --------------------------
	.section	.nv.compat,"",@"SHT_CUDA_COMPAT_INFO"
	.align	4
        /*0000*/ 	.byte	0x02, 0x09, 0x00, 0x00, 0x02, 0x02, 0x01, 0x00, 0x02, 0x05, 0x05, 0x00, 0x03, 0x07, 0x01, 0x01
        /*0010*/ 	.byte	0x02, 0x03, 0x00, 0x00, 0x02, 0x06, 0x01, 0x00, 0x04, 0x0b, 0x08, 0x00, 0x01, 0x00, 0x00, 0x00
        /*0020*/ 	.byte	0x00, 0x00, 0x00, 0x00


//--------------------- .nv.info._Z16findNearestPointP5pointS0_PdPi --------------------------
	.section	.nv.info._Z16findNearestPointP5pointS0_PdPi,"",@"SHT_CUDA_INFO"
	.sectionflags	@""
	.align	4


	//----- nvinfo : EIATTR_CUDA_API_VERSION
	.align		4
        /*0000*/ 	.byte	0x04, 0x37
        /*0002*/ 	.short	(.L_15 - .L_14)
.L_14:
        /*0004*/ 	.word	0x00000082


	//----- nvinfo : EIATTR_KPARAM_INFO
	.align		4
.L_15:
        /*0008*/ 	.byte	0x04, 0x17
        /*000a*/ 	.short	(.L_17 - .L_16)
.L_16:
        /*000c*/ 	.word	0x00000000
        /*0010*/ 	.short	0x0003
        /*0012*/ 	.short	0x0018
        /*0014*/ 	.byte	0x00, 0xf5, 0x21, 0x00


	//----- nvinfo : EIATTR_KPARAM_INFO
	.align		4
.L_17:
        /*0018*/ 	.byte	0x04, 0x17
        /*001a*/ 	.short	(.L_19 - .L_18)
.L_18:
        /*001c*/ 	.word	0x00000000
        /*0020*/ 	.short	0x0002
        /*0022*/ 	.short	0x0010
        /*0024*/ 	.byte	0x00, 0xf5, 0x21, 0x00


	//----- nvinfo : EIATTR_KPARAM_INFO
	.align		4
.L_19:
        /*0028*/ 	.byte	0x04, 0x17
        /*002a*/ 	.short	(.L_21 - .L_20)
.L_20:
        /*002c*/ 	.word	0x00000000
        /*0030*/ 	.short	0x0001
        /*0032*/ 	.short	0x0008
        /*0034*/ 	.byte	0x00, 0xf5, 0x21, 0x00


	//----- nvinfo : EIATTR_KPARAM_INFO
	.align		4
.L_21:
        /*0038*/ 	.byte	0x04, 0x17
        /*003a*/ 	.short	(.L_23 - .L_22)
.L_22:
        /*003c*/ 	.word	0x00000000
        /*0040*/ 	.short	0x0000
        /*0042*/ 	.short	0x0000
        /*0044*/ 	.byte	0x00, 0xf5, 0x21, 0x00


	//----- nvinfo : EIATTR_SPARSE_MMA_MASK
	.align		4
.L_23:
        /*0048*/ 	.byte	0x03, 0x50
        /*004a*/ 	.short	0x0000


	//----- nvinfo : EIATTR_MAXREG_COUNT
	.align		4
        /*004c*/ 	.byte	0x03, 0x1b
        /*004e*/ 	.short	0x00ff


	//----- nvinfo : EIATTR_MERCURY_ISA_VERSION
	.align		4
        /*0050*/ 	.byte	0x03, 0x5f
        /*0052*/ 	.short	0x0101


	//----- nvinfo : EIATTR_VRC_CTA_INIT_COUNT
	.align		4
        /*0054*/ 	.byte	0x02, 0x4a
	.zero		1
	.zero		1


	//----- nvinfo : EIATTR_EXIT_INSTR_OFFSETS
	.align		4
        /*0058*/ 	.byte	0x04, 0x1c
        /*005a*/ 	.short	(.L_25 - .L_24)


	//   ....[0]....
.L_24:
        /*005c*/ 	.word	0x00000150


	//   ....[1]....
        /*0060*/ 	.word	0x00000170


	//   ....[2]....
        /*0064*/ 	.word	0x000004e0


	//----- nvinfo : EIATTR_CRS_STACK_SIZE
	.align		4
.L_25:
        /*0068*/ 	.byte	0x04, 0x1e
        /*006a*/ 	.short	(.L_27 - .L_26)
.L_26:
        /*006c*/ 	.word	0x00000000


	//----- nvinfo : EIATTR_CBANK_PARAM_SIZE
	.align		4
.L_27:
        /*0070*/ 	.byte	0x03, 0x19
        /*0072*/ 	.short	0x0020


	//----- nvinfo : EIATTR_PARAM_CBANK
	.align		4
        /*0074*/ 	.byte	0x04, 0x0a
        /*0076*/ 	.short	(.L_29 - .L_28)
	.align		4
.L_28:
        /*0078*/ 	.word	index@(.nv.constant0._Z16findNearestPointP5pointS0_PdPi)
        /*007c*/ 	.short	0x0380
        /*007e*/ 	.short	0x0020


	//----- nvinfo : EIATTR_SW_WAR
	.align		4
.L_29:
        /*0080*/ 	.byte	0x04, 0x36
        /*0082*/ 	.short	(.L_31 - .L_30)
.L_30:
        /*0084*/ 	.word	0x00000008
.L_31:


//--------------------- .nv.info._Z25findNearestPointWithLocksP5pointS0_PdPi --------------------------
	.section	.nv.info._Z25findNearestPointWithLocksP5pointS0_PdPi,"",@"SHT_CUDA_INFO"
	.sectionflags	@""
	.align	4


	//----- nvinfo : EIATTR_CUDA_API_VERSION
	.align		4
        /*0000*/ 	.byte	0x04, 0x37
        /*0002*/ 	.short	(.L_33 - .L_32)
.L_32:
        /*0004*/ 	.word	0x00000082


	//----- nvinfo : EIATTR_KPARAM_INFO
	.align		4
.L_33:
        /*0008*/ 	.byte	0x04, 0x17
        /*000a*/ 	.short	(.L_35 - .L_34)
.L_34:
        /*000c*/ 	.word	0x00000000
        /*0010*/ 	.short	0x0003
        /*0012*/ 	.short	0x0018
        /*0014*/ 	.byte	0x00, 0xf5, 0x21, 0x00


	//----- nvinfo : EIATTR_KPARAM_INFO
	.align		4
.L_35:
        /*0018*/ 	.byte	0x04, 0x17
        /*001a*/ 	.short	(.L_37 - .L_36)
.L_36:
        /*001c*/ 	.word	0x00000000
        /*0020*/ 	.short	0x0002
        /*0022*/ 	.short	0x0010
        /*0024*/ 	.byte	0x00, 0xf5, 0x21, 0x00


	//----- nvinfo : EIATTR_KPARAM_INFO
	.align		4
.L_37:
        /*0028*/ 	.byte	0x04, 0x17
        /*002a*/ 	.short	(.L_39 - .L_38)
.L_38:
        /*002c*/ 	.word	0x00000000
        /*0030*/ 	.short	0x0001
        /*0032*/ 	.short	0x0008
        /*0034*/ 	.byte	0x00, 0xf5, 0x21, 0x00


	//----- nvinfo : EIATTR_KPARAM_INFO
	.align		4
.L_39:
        /*0038*/ 	.byte	0x04, 0x17
        /*003a*/ 	.short	(.L_41 - .L_40)
.L_40:
        /*003c*/ 	.word	0x00000000
        /*0040*/ 	.short	0x0000
        /*0042*/ 	.short	0x0000
        /*0044*/ 	.byte	0x00, 0xf5, 0x21, 0x00


	//----- nvinfo : EIATTR_SPARSE_MMA_MASK
	.align		4
.L_41:
        /*0048*/ 	.byte	0x03, 0x50
        /*004a*/ 	.short	0x0000


	//----- nvinfo : EIATTR_MAXREG_COUNT
	.align		4
        /*004c*/ 	.byte	0x03, 0x1b
        /*004e*/ 	.short	0x00ff


	//----- nvinfo : EIATTR_MERCURY_ISA_VERSION
	.align		4
        /*0050*/ 	.byte	0x03, 0x5f
        /*0052*/ 	.short	0x0101


	//----- nvinfo : EIATTR_VRC_CTA_INIT_COUNT
	.align		4
        /*0054*/ 	.byte	0x02, 0x4a
	.zero		1
	.zero		1


	//----- nvinfo : EIATTR_EXIT_INSTR_OFFSETS
	.align		4
        /*0058*/ 	.byte	0x04, 0x1c
        /*005a*/ 	.short	(.L_43 - .L_42)


	//   ....[0]....
.L_42:
        /*005c*/ 	.word	0x00000030


	//   ....[1]....
        /*0060*/ 	.word	0x00000130


	//----- nvinfo : EIATTR_CRS_STACK_SIZE
	.align		4
.L_43:
        /*0064*/ 	.byte	0x04, 0x1e
        /*0066*/ 	.short	(.L_45 - .L_44)
.L_44:
        /*0068*/ 	.word	0x00000000


	//----- nvinfo : EIATTR_CBANK_PARAM_SIZE
	.align		4
.L_45:
        /*006c*/ 	.byte	0x03, 0x19
        /*006e*/ 	.short	0x0020


	//----- nvinfo : EIATTR_PARAM_CBANK
	.align		4
        /*0070*/ 	.byte	0x04, 0x0a
        /*0072*/ 	.short	(.L_47 - .L_46)
	.align		4
.L_46:
        /*0074*/ 	.word	index@(.nv.constant0._Z25findNearestPointWithLocksP5pointS0_PdPi)
        /*0078*/ 	.short	0x0380
        /*007a*/ 	.short	0x0020


	//----- nvinfo : EIATTR_SW_WAR
	.align		4
.L_47:
        /*007c*/ 	.byte	0x04, 0x36
        /*007e*/ 	.short	(.L_49 - .L_48)
.L_48:
        /*0080*/ 	.word	0x00000008
.L_49:


//--------------------- .nv.callgraph             --------------------------
	.section	.nv.callgraph,"",@"SHT_CUDA_CALLGRAPH"
	.align	4
	.sectionentsize	8
	.align		4
        /*0000*/ 	.word	0x00000000
	.align		4
        /*0004*/ 	.word	0xffffffff
	.align		4
        /*0008*/ 	.word	0x00000000
	.align		4
        /*000c*/ 	.word	0xfffffffe
	.align		4
        /*0010*/ 	.word	0x00000000
	.align		4
        /*0014*/ 	.word	0xfffffffd
	.align		4
        /*0018*/ 	.word	0x00000000
	.align		4
        /*001c*/ 	.word	0xfffffffc


//--------------------- .text._Z16findNearestPointP5pointS0_PdPi --------------------------
	.section	.text._Z16findNearestPointP5pointS0_PdPi,"ax",@progbits
	.align	128
        .global         _Z16findNearestPointP5pointS0_PdPi
        .type           _Z16findNearestPointP5pointS0_PdPi,@function
        .size           _Z16findNearestPointP5pointS0_PdPi,(.L_x_13 - _Z16findNearestPointP5pointS0_PdPi)
        .other          _Z16findNearestPointP5pointS0_PdPi,@"STO_CUDA_ENTRY STV_DEFAULT"
_Z16findNearestPointP5pointS0_PdPi:
.text._Z16findNearestPointP5pointS0_PdPi:
[----:B------:R-:W-:Y:S08]  /*0000*/  LDC R1, c[0x0][0x37c] ;  /* 0x0000df00ff017b82 */ /* 0x000ff00000000800 */
[----:B------:R-:W0:Y:S01]  /*0010*/  LDC.64 R2, c[0x0][0x398] ;  /* 0x0000e600ff027b82 */ /* 0x000e220000000a00 */
[----:B------:R-:W0:Y:S02]  /*0020*/  LDCU.64 UR10, c[0x0][0x358] ;  /* 0x00006b00ff0a77ac */ /* 0x000e240008000a00 */
[----:B0-----:R0:W2:Y:S05]  /*0030*/  LDG.E R14, desc[UR10][R2.64] ;  /* 0x0000000a020e7981 */ /* 0x0010aa000c1e1900 */
[----:B------:R-:W-:Y:S01]  /*0040*/  S2UR UR6, SR_CTAID.Z ;  /* 0x00000000000679c3 */ /* 0x000fe20000002700 */
[----:B------:R-:W1:Y:S01]  /*0050*/  LDCU UR5, c[0x0][0x370] ;  /* 0x00006e00ff0577ac */ /* 0x000e620008000800 */
[----:B------:R-:W3:Y:S01]  /*0060*/  S2R R0, SR_TID.Z ;  /* 0x0000000000007919 */ /* 0x000ee20000002300 */
[----:B------:R-:W4:Y:S01]  /*0070*/  LDCU UR4, c[0x0][0x374] ;  /* 0x00006e80ff0477ac */ /* 0x000f220008000800 */
[----:B------:R-:W5:Y:S04]  /*0080*/  S2R R5, SR_TID.Y ;  /* 0x0000000000057919 */ /* 0x000f680000002200 */
[----:B------:R-:W4:Y:S01]  /*0090*/  S2UR UR7, SR_CTAID.Y ;  /* 0x00000000000779c3 */ /* 0x000f220000002600 */
[----:B------:R-:W5:Y:S01]  /*00a0*/  LDCU UR9, c[0x0][0x360] ;  /* 0x00006c00ff0977ac */ /* 0x000f620008000800 */
[----:B------:R-:W5:Y:S01]  /*00b0*/  S2R R7, SR_TID.X ;  /* 0x0000000000077919 */ /* 0x000f620000002100 */
[----:B------:R-:W5:Y:S05]  /*00c0*/  LDCU UR12, c[0x0][0x364] ;  /* 0x00006c80ff0c77ac */ /* 0x000f6a0008000800 */
[----:B------:R-:W1:Y:S08]  /*00d0*/  S2UR UR8, SR_CTAID.X ;  /* 0x00000000000879c3 */ /* 0x000e700000002500 */
[----:B0-----:R-:W3:Y:S01]  /*00e0*/  LDC R3, c[0x0][0x368] ;  /* 0x0000da00ff037b82 */ /* 0x001ee20000000800 */
[----:B----4-:R-:W-:-:S04]  /*00f0*/  UIMAD UR4, UR4, UR6, UR7 ;  /* 0x00000006040472a4 */ /* 0x010fc8000f8e0207 */
[----:B-1----:R-:W-:-:S06]  /*0100*/  UIMAD UR4, UR4, UR5, UR8 ;  /* 0x00000005040472a4 */ /* 0x002fcc000f8e0208 */
[----:B---3--:R-:W-:-:S04]  /*0110*/  IMAD R0, R3, UR4, R0 ;  /* 0x0000000403007c24 */ /* 0x008fc8000f8e0200 */
[----:B-----5:R-:W-:-:S04]  /*0120*/  IMAD R0, R0, UR12, R5 ;  /* 0x0000000c00007c24 */ /* 0x020fc8000f8e0205 */
[----:B------:R-:W-:-:S05]  /*0130*/  IMAD R0, R0, UR9, R7 ;  /* 0x0000000900007c24 */ /* 0x000fca000f8e0207 */
[----:B--2---:R-:W-:-:S13]  /*0140*/  ISETP.GE.AND P0, PT, R0, R14, PT ;  /* 0x0000000e0000720c */ /* 0x004fda0003f06270 */
[----:B------:R-:W-:Y:S05]  /*0150*/  @P0 EXIT ;  /* 0x000000000000094d */ /* 0x000fea0003800000 */
[----:B------:R-:W-:-:S13]  /*0160*/  ISETP.GE.AND P0, PT, R14, 0x1, PT ;  /* 0x000000010e00780c */ /* 0x000fda0003f06270 */
[----:B------:R-:W-:Y:S05]  /*0170*/  @!P0 EXIT ;  /* 0x000000000000894d */ /* 0x000fea0003800000 */
[----:B------:R-:W0:Y:S08]  /*0180*/  LDC.64 R4, c[0x0][0x380] ;  /* 0x0000e000ff047b82 */ /* 0x000e300000000a00 */
[----:B------:R-:W1:Y:S08]  /*0190*/  LDC.64 R10, c[0x0][0x390] ;  /* 0x0000e400ff0a7b82 */ /* 0x000e700000000a00 */
[----:B------:R-:W2:Y:S01]  /*01a0*/  LDC.64 R12, c[0x0][0x388] ;  /* 0x0000e200ff0c7b82 */ /* 0x000ea20000000a00 */
[----:B0-----:R-:W-:-:S07]  /*01b0*/  IMAD.WIDE R4, R0, 0x10, R4 ;  /* 0x0000001000047825 */ /* 0x001fce00078e0204 */
[----:B------:R-:W0:Y:S01]  /*01c0*/  LDC.64 R8, c[0x0][0x380] ;  /* 0x0000e000ff087b82 */ /* 0x000e220000000a00 */
[----:B------:R3:W5:Y:S04]  /*01d0*/  LDG.E.64 R2, desc[UR10][R4.64] ;  /* 0x0000000a04027981 */ /* 0x000768000c1e1b00 */
[----:B------:R3:W5:Y:S01]  /*01e0*/  LDG.E.64 R6, desc[UR10][R4.64+0x8] ;  /* 0x0000080a04067981 */ /* 0x000762000c1e1b00 */
[----:B------:R-:W-:Y:S02]  /*01f0*/  IMAD.MOV.U32 R15, RZ, RZ, RZ ;  /* 0x000000ffff0f7224 */ /* 0x000fe400078e00ff */
[----:B-1----:R-:W-:-:S04]  /*0200*/  IMAD.WIDE R10, R0, 0x8, R10 ;  /* 0x00000008000a7825 */ /* 0x002fc800078e020a */
[----:B--2---:R-:W-:-:S07]  /*0210*/  IMAD.WIDE R12, R0, 0x10, R12 ;  /* 0x00000010000c7825 */ /* 0x004fce00078e020c */
.L_x_4:
[----:B------:R-:W-:Y:S01]  /*0220*/  ISETP.NE.AND P0, PT, R0, R15, PT ;  /* 0x0000000f0000720c */ /* 0x000fe20003f05270 */
[----:B------:R-:W-:-:S12]  /*0230*/  BSSY.RECONVERGENT B0, `(.L_x_0) ;  /* 0x0000027000007945 */ /* 0x000fd80003800200 */
[----:B-1----:R-:W-:Y:S05]  /*0240*/  @!P0 BRA `(.L_x_1) ;  /* 0x0000000000948947 */ /* 0x002fea0003800000 */
[----:B0-----:R-:W-:-:S05]  /*0250*/  IMAD.WIDE.U32 R22, R15, 0x10, R8 ;  /* 0x000000100f167825 */ /* 0x001fca00078e0008 */
[----:B---3--:R-:W2:Y:S04]  /*0260*/  LDG.E.64 R4, desc[UR10][R22.64+0x8] ;  /* 0x0000080a16047981 */ /* 0x008ea8000c1e1b00 */
[----:B------:R-:W3:Y:S01]  /*0270*/  LDG.E.64 R16, desc[UR10][R22.64] ;  /* 0x0000000a16107981 */ /* 0x000ee2000c1e1b00 */
[----:B------:R-:W-:Y:S01]  /*0280*/  MOV R26, 0x0 ;  /* 0x00000000001a7802 */ /* 0x000fe20000000f00 */
[----:B------:R-:W-:Y:S01]  /*0290*/  IMAD.MOV.U32 R27, RZ, RZ, 0x3fd80000 ;  /* 0x3fd80000ff1b7424 */ /* 0x000fe200078e00ff */
[----:B------:R-:W-:Y:S01]  /*02a0*/  BSSY.RECONVERGENT B1, `(.L_x_2) ;  /* 0x0000017000017945 */ /* 0x000fe20003800200 */
[----:B--2--5:R-:W-:Y:S02]  /*02b0*/  DADD R20, R6, -R4 ;  /* 0x0000000006147229 */ /* 0x024fe40000000804 */
[----:B---3--:R-:W-:-:S06]  /*02c0*/  DADD R18, R2, -R16 ;  /* 0x0000000002127229 */ /* 0x008fcc0000000810 */
[----:B------:R-:W-:-:S08]  /*02d0*/  DMUL R20, R20, R20 ;  /* 0x0000001414147228 */ /* 0x000fd00000000000 */
[----:B------:R-:W-:-:S06]  /*02e0*/  DFMA R18, R18, R18, R20 ;  /* 0x000000121212722b */ /* 0x000fcc0000000014 */
[----:B------:R-:W0:Y:S04]  /*02f0*/  MUFU.RSQ64H R21, R19 ;  /* 0x0000001300157308 */ /* 0x000e280000001c00 */
[----:B------:R-:W-:-:S05]  /*0300*/  VIADD R20, R19, 0xfcb00000 ;  /* 0xfcb0000013147836 */ /* 0x000fca0000000000 */
[----:B------:R-:W-:Y:S01]  /*0310*/  ISETP.GE.U32.AND P0, PT, R20, 0x7ca00000, PT ;  /* 0x7ca000001400780c */ /* 0x000fe20003f06070 */
[----:B0-----:R-:W-:-:S08]  /*0320*/  DMUL R24, R20, R20 ;  /* 0x0000001414187228 */ /* 0x001fd00000000000 */
[----:B------:R-:W-:-:S08]  /*0330*/  DFMA R24, R18, -R24, 1 ;  /* 0x3ff000001218742b */ /* 0x000fd00000000818 */
[----:B------:R-:W-:Y:S02]  /*0340*/  DFMA R26, R24, R26, 0.5 ;  /* 0x3fe00000181a742b */ /* 0x000fe4000000001a */
[----:B------:R-:W-:-:S08]  /*0350*/  DMUL R24, R20, R24 ;  /* 0x0000001814187228 */ /* 0x000fd00000000000 */
[----:B------:R-:W-:-:S08]  /*0360*/  DFMA R30, R26, R24, R20 ;  /* 0x000000181a1e722b */ /* 0x000fd00000000014 */
[----:B------:R-:W-:Y:S02]  /*0370*/  DMUL R24, R18, R30 ;  /* 0x0000001e12187228 */ /* 0x000fe40000000000 */
[----:B------:R-:W-:Y:S01]  /*0380*/  VIADD R29, R31, 0xfff00000 ;  /* 0xfff000001f1d7836 */ /* 0x000fe20000000000 */
[----:B------:R-:W-:-:S05]  /*0390*/  MOV R28, R30 ;  /* 0x0000001e001c7202 */ /* 0x000fca0000000f00 */
[----:B------:R-:W-:-:S08]  /*03a0*/  DFMA R26, R24, -R24, R18 ;  /* 0x80000018181a722b */ /* 0x000fd00000000012 */
[----:B------:R-:W-:Y:S01]  /*03b0*/  DFMA R22, R26, R28, R24 ;  /* 0x0000001c1a16722b */ /* 0x000fe20000000018 */
[----:B------:R-:W-:Y:S10]  /*03c0*/  @!P0 BRA `(.L_x_3) ;  /* 0x0000000000108947 */ /* 0x000ff40003800000 */
[----:B------:R-:W-:-:S07]  /*03d0*/  MOV R22, 0x3f0 ;  /* 0x000003f000167802 */ /* 0x000fce0000000f00 */
[----:B------:R-:W-:Y:S05]  /*03e0*/  CALL.REL.NOINC `($__internal_0_$__cuda_sm20_dsqrt_rn_f64_mediumpath_v1) ;  /* 0x0000000000407944 */ /* 0x000fea0003c00000 */
[----:B------:R-:W-:Y:S02]  /*03f0*/  IMAD.MOV.U32 R22, RZ, RZ, R20 ;  /* 0x000000ffff167224 */ /* 0x000fe400078e0014 */
[----:B------:R-:W-:-:S07]  /*0400*/  IMAD.MOV.U32 R23, RZ, RZ, R21 ;  /* 0x000000ffff177224 */ /* 0x000fce00078e0015 */
.L_x_3:
[----:B------:R-:W-:Y:S05]  /*0410*/  BSYNC.RECONVERGENT B1 ;  /* 0x0000000000017941 */ /* 0x000fea0003800200 */
.L_x_2:
[----:B------:R-:W2:Y:S02]  /*0420*/  LDG.E.64 R18, desc[UR10][R10.64] ;  /* 0x0000000a0a127981 */ /* 0x000ea4000c1e1b00 */
[----:B--2---:R-:W-:-:S14]  /*0430*/  DSETP.GEU.AND P0, PT, R22, R18, PT ;  /* 0x000000121600722a */ /* 0x004fdc0003f0e000 */
[----:B------:R-:W-:Y:S05]  /*0440*/  @P0 BRA `(.L_x_1) ;  /* 0x0000000000140947 */ /* 0x000fea0003800000 */
[----:B------:R-:W0:Y:S01]  /*0450*/  LDC.64 R18, c[0x0][0x398] ;  /* 0x0000e600ff127b82 */ /* 0x000e220000000a00 */
[----:B------:R1:W-:Y:S04]  /*0460*/  STG.E.64 desc[UR10][R10.64], R22 ;  /* 0x000000160a007986 */ /* 0x0003e8000c101b0a */
[----:B------:R1:W-:Y:S04]  /*0470*/  STG.E.64 desc[UR10][R12.64], R16 ;  /* 0x000000100c007986 */ /* 0x0003e8000c101b0a */
[----:B------:R1:W-:Y:S04]  /*0480*/  STG.E.64 desc[UR10][R12.64+0x8], R4 ;  /* 0x000008040c007986 */ /* 0x0003e8000c101b0a */
[----:B0-----:R1:W5:Y:S02]  /*0490*/  LDG.E R14, desc[UR10][R18.64] ;  /* 0x0000000a120e7981 */ /* 0x001364000c1e1900 */
.L_x_1:
[----:B------:R-:W-:Y:S05]  /*04a0*/  BSYNC.RECONVERGENT B0 ;  /* 0x0000000000007941 */ /* 0x000fea0003800200 */
.L_x_0:
[----:B------:R-:W-:-:S04]  /*04b0*/  IADD3 R15, PT, PT, R15, 0x1, RZ ;  /* 0x000000010f0f7810 */ /* 0x000fc80007ffe0ff */
[----:B-----5:R-:W-:-:S13]  /*04c0*/  ISETP.GE.AND P0, PT, R15, R14, PT ;  /* 0x0000000e0f00720c */ /* 0x020fda0003f06270 */
[----:B------:R-:W-:Y:S05]  /*04d0*/  @!P0 BRA `(.L_x_4) ;  /* 0xfffffffc00508947 */ /* 0x000fea000383ffff */
[----:B------:R-:W-:Y:S05]  /*04e0*/  EXIT ;  /* 0x000000000000794d */ /* 0x000fea0003800000 */
        .weak           $__internal_0_$__cuda_sm20_dsqrt_rn_f64_mediumpath_v1
        .type           $__internal_0_$__cuda_sm20_dsqrt_rn_f64_mediumpath_v1,@function
        .size           $__internal_0_$__cuda_sm20_dsqrt_rn_f64_mediumpath_v1,(.L_x_13 - $__internal_0_$__cuda_sm20_dsqrt_rn_f64_mediumpath_v1)
$__internal_0_$__cuda_sm20_dsqrt_rn_f64_mediumpath_v1:
[----:B------:R-:W-:Y:S01]  /*04f0*/  ISETP.GE.U32.AND P0, PT, R20, -0x3400000, PT ;  /* 0xfcc000001400780c */ /* 0x000fe20003f06070 */
[----:B------:R-:W-:Y:S01]  /*0500*/  BSSY.RECONVERGENT B2, `(.L_x_5) ;  /* 0x0000026000027945 */ /* 0x000fe20003800200 */
[----:B------:R-:W-:Y:S01]  /*0510*/  IMAD.MOV.U32 R28, RZ, RZ, R30 ;  /* 0x000000ffff1c7224 */ /* 0x000fe200078e001e */
[----:B------:R-:W-:Y:S01]  /*0520*/  MOV R20, R26 ;  /* 0x0000001a00147202 */ /* 0x000fe20000000f00 */
[----:B------:R-:W-:-:S09]  /*0530*/  IMAD.MOV.U32 R21, RZ, RZ, R27 ;  /* 0x000000ffff157224 */ /* 0x000fd200078e001b */
[----:B------:R-:W-:Y:S05]  /*0540*/  @!P0 BRA `(.L_x_6) ;  /* 0x0000000000208947 */ /* 0x000fea0003800000 */
[----:B------:R-:W-:-:S10]  /*0550*/  DFMA.RM R20, R20, R28, R24 ;  /* 0x0000001c1414722b */ /* 0x000fd40000004018 */
[----:B------:R-:W-:-:S04]  /*0560*/  IADD3 R24, P0, PT, R20, 0x1, RZ ;  /* 0x0000000114187810 */ /* 0x000fc80007f1e0ff */
[----:B------:R-:W-:-:S06]  /*0570*/  IADD3.X R25, PT, PT, RZ, R21, RZ, P0, !PT ;  /* 0x00000015ff197210 */ /* 0x000fcc00007fe4ff */
[----:B------:R-:W-:-:S08]  /*0580*/  DFMA.RP R18, -R20, R24, R18 ;  /* 0x000000181412722b */ /* 0x000fd00000008112 */
[----:B------:R-:W-:-:S06]  /*0590*/  DSETP.GT.AND P0, PT, R18, RZ, PT ;  /* 0x000000ff1200722a */ /* 0x000fcc0003f04000 */
[----:B------:R-:W-:Y:S02]  /*05a0*/  FSEL R20, R24, R20, P0 ;  /* 0x0000001418147208 */ /* 0x000fe40000000000 */
[----:B------:R-:W-:Y:S01]  /*05b0*/  FSEL R21, R25, R21, P0 ;  /* 0x0000001519157208 */ /* 0x000fe20000000000 */
[----:B------:R-:W-:Y:S06]  /*05c0*/  BRA `(.L_x_7) ;  /* 0x0000000000647947 */ /* 0x000fec0003800000 */
.L_x_6:
[----:B------:R-:W-:-:S14]  /*05d0*/  DSETP.NE.AND P0, PT, R18, RZ, PT ;  /* 0x000000ff1200722a */ /* 0x000fdc0003f05000 */
[----:B------:R-:W-:Y:S05]  /*05e0*/  @!P0 BRA `(.L_x_8) ;  /* 0x0000000000588947 */ /* 0x000fea0003800000 */
[----:B------:R-:W-:-:S13]  /*05f0*/  ISETP.GE.AND P0, PT, R19, RZ, PT ;  /* 0x000000ff1300720c */ /* 0x000fda0003f06270 */
[----:B------:R-:W-:Y:S01]  /*0600*/  @!P0 IMAD.MOV.U32 R20, RZ, RZ, 0x0 ;  /* 0x00000000ff148424 */ /* 0x000fe200078e00ff */
[----:B------:R-:W-:Y:S01]  /*0610*/  @!P0 MOV R21, 0xfff80000 ;  /* 0xfff8000000158802 */ /* 0x000fe20000000f00 */
[----:B------:R-:W-:Y:S06]  /*0620*/  @!P0 BRA `(.L_x_7) ;  /* 0x00000000004c8947 */ /* 0x000fec0003800000 */
[----:B------:R-:W-:-:S13]  /*0630*/  ISETP.GT.AND P0, PT, R19, 0x7fefffff, PT ;  /* 0x7fefffff1300780c */ /* 0x000fda0003f04270 */
[----:B------:R-:W-:Y:S05]  /*0640*/  @P0 BRA `(.L_x_8) ;  /* 0x0000000000400947 */ /* 0x000fea0003800000 */
[----:B------:R-:W-:Y:S01]  /*0650*/  DMUL R18, R18, 8.11296384146066816958e+31 ;  /* 0x4690000012127828 */ /* 0x000fe20000000000 */
[----:B------:R-:W-:Y:S01]  /*0660*/  IMAD.MOV.U32 R20, RZ, RZ, RZ ;  /* 0x000000ffff147224 */ /* 0x000fe200078e00ff */
[----:B------:R-:W-:Y:S01]  /*0670*/  MOV R26, 0x0 ;  /* 0x00000000001a7802 */ /* 0x000fe20000000f00 */
[----:B------:R-:W-:-:S03]  /*0680*/  IMAD.MOV.U32 R27, RZ, RZ, 0x3fd80000 ;  /* 0x3fd80000ff1b7424 */ /* 0x000fc600078e00ff */
[----:B------:R-:W0:Y:S02]  /*0690*/  MUFU.RSQ64H R21, R19 ;  /* 0x0000001300157308 */ /* 0x000e240000001c00 */
[----:B0-----:R-:W-:-:S08]  /*06a0*/  DMUL R24, R20, R20 ;  /* 0x0000001414187228 */ /* 0x001fd00000000000 */
[----:B------:R-:W-:-:S08]  /*06b0*/  DFMA R24, R18, -R24, 1 ;  /* 0x3ff000001218742b */ /* 0x000fd00000000818 */
[----:B------:R-:W-:Y:S02]  /*06c0*/  DFMA R26, R24, R26, 0.5 ;  /* 0x3fe00000181a742b */ /* 0x000fe4000000001a */
[----:B------:R-:W-:-:S08]  /*06d0*/  DMUL R24, R20, R24 ;  /* 0x0000001814187228 */ /* 0x000fd00000000000 */
[----:B------:R-:W-:-:S08]  /*06e0*/  DFMA R24, R26, R24, R20 ;  /* 0x000000181a18722b */ /* 0x000fd00000000014 */
[----:B------:R-:W-:Y:S02]  /*06f0*/  DMUL R20, R18, R24 ;  /* 0x0000001812147228 */ /* 0x000fe40000000000 */
[----:B------:R-:W-:-:S06]  /*0700*/  IADD3 R25, PT, PT, R25, -0x100000, RZ ;  /* 0xfff0000019197810 */ /* 0x000fcc0007ffe0ff */
[----:B------:R-:W-:-:S08]  /*0710*/  DFMA R26, R20, -R20, R18 ;  /* 0x80000014141a722b */ /* 0x000fd00000000012 */
[----:B------:R-:W-:-:S10]  /*0720*/  DFMA R20, R24, R26, R20 ;  /* 0x0000001a1814722b */ /* 0x000fd40000000014 */
[----:B------:R-:W-:Y:S01]  /*0730*/  VIADD R21, R21, 0xfcb00000 ;  /* 0xfcb0000015157836 */ /* 0x000fe20000000000 */
[----:B------:R-:W-:Y:S06]  /*0740*/  BRA `(.L_x_7) ;  /* 0x0000000000047947 */ /* 0x000fec0003800000 */
.L_x_8:
[----:B------:R-:W-:-:S11]  /*0750*/  DADD R20, R18, R18 ;  /* 0x0000000012147229 */ /* 0x000fd60000000012 */
.L_x_7:
[----:B------:R-:W-:Y:S05]  /*0760*/  BSYNC.RECONVERGENT B2 ;  /* 0x0000000000027941 */ /* 0x000fea0003800200 */
.L_x_5:
[----:B------:R-:W-:-:S04]  /*0770*/  MOV R23, 0x0 ;  /* 0x0000000000177802 */ /* 0x000fc80000000f00 */
[----:B------:R-:W-:Y:S05]  /*0780*/  RET.REL.NODEC R22 `(_Z16findNearestPointP5pointS0_PdPi) ;  /* 0xfffffff8161c7950 */ /* 0x000fea0003c3ffff */
.L_x_9:
[----:B------:R-:W-:-:S00]  /*0790*/  BRA `(.L_x_9) ;  /* 0xfffffffc00fc7947 */ /* 0x000fc0000383ffff */
[----:B------:R-:W-:-:S00]  /*07a0*/  NOP ;  /* 0x0000000000007918 */ /* 0x000fc00000000000 */
        /* <DEDUP_REMOVED lines=13> */
.L_x_13:


//--------------------- .text._Z25findNearestPointWithLocksP5pointS0_PdPi --------------------------
	.section	.text._Z25findNearestPointWithLocksP5pointS0_PdPi,"ax",@progbits
	.align	128
        .global         _Z25findNearestPointWithLocksP5pointS0_PdPi
        .type           _Z25findNearestPointWithLocksP5pointS0_PdPi,@function
        .size           _Z25findNearestPointWithLocksP5pointS0_PdPi,(.L_x_15 - _Z25findNearestPointWithLocksP5pointS0_PdPi)
        .other          _Z25findNearestPointWithLocksP5pointS0_PdPi,@"STO_CUDA_ENTRY STV_DEFAULT"
_Z25findNearestPointWithLocksP5pointS0_PdPi:
.text._Z25findNearestPointWithLocksP5pointS0_PdPi:
[----:B------:R-:W-:Y:S08]  /*0000*/  LDC R1, c[0x0][0x37c] ;  /* 0x0000df00ff017b82 */ /* 0x000ff00000000800 */
[----:B------:R-:W0:Y:S02]  /*0010*/  S2UR UR4, SR_CTAID.X ;  /* 0x00000000000479c3 */ /* 0x000e240000002500 */
[----:B0-----:R-:W-:-:S13]  /*0020*/  ISETP.NE.AND P0, PT, RZ, UR4, PT ;  /* 0x00000004ff007c0c */ /* 0x001fda000bf05270 */
[----:B------:R-:W-:Y:S05]  /*0030*/  @P0 EXIT ;  /* 0x000000000000094d */ /* 0x000fea0003800000 */
[----:B------:R-:W0:Y:S01]  /*0040*/  LDC.64 R2, c[0x0][0x398] ;  /* 0x0000e600ff027b82 */ /* 0x000e220000000a00 */
[----:B------:R-:W-:Y:S01]  /*0050*/  BSSY B0, `(.L_x_10) ;  /* 0x0000008000007945 */ /* 0x000fe20003800000 */
[----:B------:R-:W-:Y:S01]  /*0060*/  IMAD.MOV.U32 R5, RZ, RZ, 0x1 ;  /* 0x00000001ff057424 */ /* 0x000fe200078e00ff */
[----:B------:R-:W1:Y:S06]  /*0070*/  LDCU.64 UR4, c[0x0][0x358] ;  /* 0x00006b00ff0477ac */ /* 0x000e6c0008000a00 */
.L_x_11:
[----:B------:R-:W-:Y:S01]  /*0080*/  IMAD.MOV.U32 R4, RZ, RZ, RZ ;  /* 0x000000ffff047224 */ /* 0x000fe200078e00ff */
[----:B------:R-:W-:Y:S05]  /*0090*/  YIELD ;  /* 0x0000000000007946 */ /* 0x000fea0003800000 */
[----:B0-----:R-:W2:Y:S02]  /*00a0*/  ATOMG.E.CAS.STRONG.GPU PT, R0, [R2], R4, R5 ;  /* 0x00000004020073a9 */ /* 0x001ea400001ee105 */
[----:B--2---:R-:W-:-:S13]  /*00b0*/  ISETP.NE.AND P0, PT, R0, RZ, PT ;  /* 0x000000ff0000720c */ /* 0x004fda0003f05270 */
[----:B------:R-:W-:Y:S05]  /*00c0*/  @P0 BRA `(.L_x_11) ;  /* 0xfffffffc00ec0947 */ /* 0x000fea000383ffff */
[----:B-1----:R-:W-:Y:S05]  /*00d0*/  BSYNC B0 ;  /* 0x0000000000007941 */ /* 0x002fea0003800000 */
.L_x_10:
[----:B------:R-:W0:Y:S02]  /*00e0*/  LDC.64 R4, c[0x0][0x390] ;  /* 0x0000e400ff047b82 */ /* 0x000e240000000a00 */
[----:B0-----:R-:W2:Y:S02]  /*00f0*/  LDG.E.64 R6, desc[UR4][R4.64] ;  /* 0x0000000404067981 */ /* 0x001ea4000c1e1b00 */
[----:B--2---:R-:W-:-:S07]  /*0100*/  DADD R6, R6, 1 ;  /* 0x3ff0000006067429 */ /* 0x004fce0000000000 */
[----:B------:R-:W-:Y:S04]  /*0110*/  STG.E.64 desc[UR4][R4.64], R6 ;  /* 0x0000000604007986 */ /* 0x000fe8000c101b04 */
[----:B------:R-:W-:Y:S01]  /*0120*/  ATOMG.E.EXCH.STRONG.GPU PT, RZ, desc[UR4][R2.64], RZ ;  /* 0x800000ff02ff79a8 */ /* 0x000fe2000c1ef104 */
[----:B------:R-:W-:Y:S05]  /*0130*/  EXIT ;  /* 0x000000000000794d */ /* 0x000fea0003800000 */
.L_x_12:
        /* <DEDUP_REMOVED lines=12> */
.L_x_15:


//--------------------- .nv.shared.reserved.0     --------------------------
	.section	.nv.shared.reserved.0,"aw",@nobits
	.weak		__nv_reservedSMEM_offset_0_alias
	.size		__nv_reservedSMEM_offset_0_alias, 0, 64
	.other		__nv_reservedSMEM_offset_0_alias,@"STO_CUDA_RESERVED_SHARED STV_DEFAULT"
__nv_reservedSMEM_offset_0_alias:
	.zero		0
	.zero		64


//--------------------- .nv.constant0._Z16findNearestPointP5pointS0_PdPi --------------------------
	.section	.nv.constant0._Z16findNearestPointP5pointS0_PdPi,"a",@progbits
	.sectionflags	@""
	.align	4
.nv.constant0._Z16findNearestPointP5pointS0_PdPi:
	.zero		928


//--------------------- .nv.constant0._Z25findNearestPointWithLocksP5pointS0_PdPi --------------------------
	.section	.nv.constant0._Z25findNearestPointWithLocksP5pointS0_PdPi,"a",@progbits
	.sectionflags	@""
	.align	4
.nv.constant0._Z25findNearestPointWithLocksP5pointS0_PdPi:
	.zero		928


//--------------------- SYMBOLS --------------------------

	.type		.nv.reservedSmem.offset0,@object
	.size		.nv.reservedSmem.offset0,0x4
